	.headerflags	@"EF_CUDA_TEXMODE_UNIFIED EF_CUDA_64BIT_ADDRESS EF_CUDA_ACCELERATORS EF_CUDA_SM90 EF_CUDA_VIRTUAL_SM(EF_CUDA_SM90)"
	.elftype	@"ET_EXEC"


//--------------------- .nv.info                  --------------------------
	.section	.nv.info,"",@"SHT_CUDA_INFO"
	.align	4


	//----- nvinfo : EIATTR_REGCOUNT
	.align		4
        /*0000*/ 	.byte	0x04, 0x2f
        /*0002*/ 	.short	(.L_1 - .L_0)
	.align		4
.L_0:
        /*0004*/ 	.word	index@(triton_poi_fused_clone_div_0)
        /*0008*/ 	.word	0x0000000f


	//----- nvinfo : EIATTR_MIN_STACK_SIZE
	.align		4
.L_1:
        /*000c*/ 	.byte	0x04, 0x12
        /*000e*/ 	.short	(.L_3 - .L_2)
	.align		4
.L_2:
        /*0010*/ 	.word	index@(triton_poi_fused_clone_div_0)
        /*0014*/ 	.word	0x00000000


	//----- nvinfo : EIATTR_FRAME_SIZE
	.align		4
.L_3:
        /*0018*/ 	.byte	0x04, 0x11
        /*001a*/ 	.short	(.L_5 - .L_4)
	.align		4
.L_4:
        /*001c*/ 	.word	index@(triton_poi_fused_clone_div_0)
        /*0020*/ 	.word	0x00000000


	//----- nvinfo : EIATTR_MIN_STACK_SIZE
	.align		4
.L_5:
        /*0024*/ 	.byte	0x04, 0x12
        /*0026*/ 	.short	(.L_7 - .L_6)
	.align		4
.L_6:
        /*0028*/ 	.word	index@(triton_poi_fused_clone_div_0)
        /*002c*/ 	.word	0x00000000
.L_7:


//--------------------- .nv.info.triton_poi_fused_clone_div_0 --------------------------
	.section	.nv.info.triton_poi_fused_clone_div_0,"",@"SHT_CUDA_INFO"
	.sectionflags	@""
	.align	4


	//----- nvinfo : EIATTR_CUDA_API_VERSION
	.align		4
        /*0000*/ 	.byte	0x04, 0x37
        /*0002*/ 	.short	(.L_9 - .L_8)
.L_8:
        /*0004*/ 	.word	0x0000007c


	//----- nvinfo : EIATTR_KPARAM_INFO
	.align		4
.L_9:
        /*0008*/ 	.byte	0x04, 0x17
        /*000a*/ 	.short	(.L_11 - .L_10)
.L_10:
        /*000c*/ 	.word	0x00000000
        /*0010*/ 	.short	0x0002
        /*0012*/ 	.short	0x0010
        /*0014*/ 	.byte	0x00, 0xf0, 0x11, 0x00


	//----- nvinfo : EIATTR_KPARAM_INFO
	.align		4
.L_11:
        /*0018*/ 	.byte	0x04, 0x17
        /*001a*/ 	.short	(.L_13 - .L_12)
.L_12:
        /*001c*/ 	.word	0x00000000
        /*0020*/ 	.short	0x0001
        /*0022*/ 	.short	0x0008
        /*0024*/ 	.byte	0x00, 0xf4, 0x21, 0x00


	//----- nvinfo : EIATTR_KPARAM_INFO
	.align		4
.L_13:
        /*0028*/ 	.byte	0x04, 0x17
        /*002a*/ 	.short	(.L_15 - .L_14)
.L_14:
        /*002c*/ 	.word	0x00000000
        /*0030*/ 	.short	0x0000
        /*0032*/ 	.short	0x0000
        /*0034*/ 	.byte	0x00, 0xf4, 0x21, 0x00


	//----- nvinfo : EIATTR_SPARSE_MMA_MASK
	.align		4
.L_15:
        /*0038*/ 	.byte	0x03, 0x50
        /*003a*/ 	.short	0x0000


	//----- nvinfo : EIATTR_MAXREG_COUNT
	.align		4
        /*003c*/ 	.byte	0x03, 0x1b
        /*003e*/ 	.short	0x00ff


	//----- nvinfo : EIATTR_EXIT_INSTR_OFFSETS
	.align		4
        /*0040*/ 	.byte	0x04, 0x1c
        /*0042*/ 	.short	(.L_17 - .L_16)


	//   ....[0]....
.L_16:
        /*0044*/ 	.word	0x00000220


	//   ....[1]....
        /*0048*/ 	.word	0x00000250


	//----- nvinfo : EIATTR_REQNTID
	.align		4
.L_17:
        /*004c*/ 	.byte	0x04, 0x10
        /*004e*/ 	.short	(.L_19 - .L_18)
.L_18:
        /*0050*/ 	.word	0x00000080
        /*0054*/ 	.word	0x00000001
        /*0058*/ 	.word	0x00000001


	//----- nvinfo : EIATTR_CRS_STACK_SIZE
	.align		4
.L_19:
        /*005c*/ 	.byte	0x04, 0x1e
        /*005e*/ 	.short	(.L_21 - .L_20)
.L_20:
        /*0060*/ 	.word	0x00000000


	//----- nvinfo : EIATTR_CBANK_PARAM_SIZE
	.align		4
.L_21:
        /*0064*/ 	.byte	0x03, 0x19
        /*0066*/ 	.short	0x0014


	//----- nvinfo : EIATTR_PARAM_CBANK
	.align		4
        /*0068*/ 	.byte	0x04, 0x0a
        /*006a*/ 	.short	(.L_23 - .L_22)
	.align		4
.L_22:
        /*006c*/ 	.word	index@(.nv.constant0.triton_poi_fused_clone_div_0)
        /*0070*/ 	.short	0x0210
        /*0072*/ 	.short	0x0014


	//----- nvinfo : EIATTR_SW_WAR
	.align		4
.L_23:
        /*0074*/ 	.byte	0x04, 0x36
        /*0076*/ 	.short	(.L_25 - .L_24)
.L_24:
        /*0078*/ 	.word	0x00000008
.L_25:


//--------------------- .nv.callgraph             --------------------------
	.section	.nv.callgraph,"",@"SHT_CUDA_CALLGRAPH"
	.align	4
	.sectionentsize	8
	.align		4
        /*0000*/ 	.word	0x00000000
	.align		4
        /*0004*/ 	.word	0xffffffff
	.align		4
        /*0008*/ 	.word	0x00000000
	.align		4
        /*000c*/ 	.word	0xfffffffe
	.align		4
        /*0010*/ 	.word	0x00000000
	.align		4
        /*0014*/ 	.word	0xfffffffd
	.align		4
        /*0018*/ 	.word	0x00000000
	.align		4
        /*001c*/ 	.word	0xfffffffc


//--------------------- .text.triton_poi_fused_clone_div_0 --------------------------
	.section	.text.triton_poi_fused_clone_div_0,"ax",@progbits
	.align	128
        .global         triton_poi_fused_clone_div_0
        .type           triton_poi_fused_clone_div_0,@function
        .size           triton_poi_fused_clone_div_0,(.L_x_3 - triton_poi_fused_clone_div_0)
        .other          triton_poi_fused_clone_div_0,@"STO_CUDA_ENTRY STV_DEFAULT"
triton_poi_fused_clone_div_0:
.text.triton_poi_fused_clone_div_0:
[----:B------:R-:W0:Y:S02]  /*0000*/  LDC R1, c[0x0][0x28] ;  /* 0x00000a00ff017b82 */ /* 0x000e240000000800 */
[----:B------:R-:W1:Y:S01]  /*0010*/  S2R R0, SR_TID.X ;  /* 0x0000000000007919 */ /* 0x000e620000002100 */
[----:B------:R-:W2:Y:S01]  /*0020*/  LDC.64 R4, c[0x0][0x218] ;  /* 0x00008600ff047b82 */ /* 0x000ea20000000a00 */
[----:B------:R-:W-:Y:S01]  /*0030*/  ULDC.64 UR4, c[0x0][0x208] ;  /* 0x0000820000047ab9 */ /* 0x000fe20000000a00 */
[----:B------:R-:W-:Y:S01]  /*0040*/  BSSY B0, `(.L_x_0) ;  /* 0x000001d000007945 */ /* 0x000fe20003800000 */
[----:B------:R-:W3:Y:S01]  /*0050*/  S2R R7, SR_CTAID.X ;  /* 0x0000000000077919 */ /* 0x000ee20000002500 */
[----:B-1----:R-:W-:Y:S02]  /*0060*/  LOP3.LUT R0, R0, 0x7f, RZ, 0xc0, !PT ;  /* 0x0000007f00007812 */ /* 0x002fe400078ec0ff */
[----:B---3--:R-:W-:-:S03]  /*0070*/  SHF.R.S32.HI R2, RZ, 0x18, R7 ;  /* 0x00000018ff027819 */ /* 0x008fc60000011407 */
[----:B------:R-:W-:Y:S01]  /*0080*/  IMAD R7, R7, 0x80, R0 ;  /* 0x0000008007077824 */ /* 0x000fe200078e0200 */
[----:B------:R-:W-:-:S03]  /*0090*/  SGXT R0, R2, 0x1 ;  /* 0x000000010200781a */ /* 0x000fc60000000200 */
[C---:B--2---:R-:W-:Y:S01]  /*00a0*/  IMAD.WIDE R4, R7.reuse, 0x4, R4 ;  /* 0x0000000407047825 */ /* 0x044fe200078e0204 */
[----:B------:R-:W-:Y:S02]  /*00b0*/  ISETP.GE.AND P0, PT, R7, 0x100, PT ;  /* 0x000001000700780c */ /* 0x000fe40003f06270 */
[CC--:B------:R-:W-:Y:S02]  /*00c0*/  LEA.HI R2, R0.reuse, R7.reuse, RZ, 0x4 ;  /* 0x0000000700027211 */ /* 0x0c0fe400078f20ff */
[CC--:B------:R-:W-:Y:S02]  /*00d0*/  LEA.HI R6, R0.reuse, R7.reuse, RZ, 0x2 ;  /* 0x0000000700067211 */ /* 0x0c0fe400078f10ff */
[----:B------:R-:W-:Y:S02]  /*00e0*/  SHF.R.S32.HI R8, RZ, 0x4, R2 ;  /* 0x00000004ff087819 */ /* 0x000fe40000011402 */
[----:B------:R-:W1:Y:S01]  /*00f0*/  LDC.64 R2, c[0x0][0x210] ;  /* 0x00008400ff027b82 */ /* 0x000e620000000a00 */
[----:B------:R-:W-:-:S02]  /*0100*/  LEA.HI R0, R0, R7, RZ, 0x6 ;  /* 0x0000000700007211 */ /* 0x000fc400078f30ff */
[----:B------:R-:W-:Y:S02]  /*0110*/  SHF.R.S32.HI R9, RZ, 0x2, R6 ;  /* 0x00000002ff097819 */ /* 0x000fe40000011406 */
[----:B------:R-:W-:Y:S02]  /*0120*/  LEA.HI R10, R8, R8, RZ, 0x2 ;  /* 0x00000008080a7211 */ /* 0x000fe400078f10ff */
[----:B------:R-:W-:Y:S02]  /*0130*/  LOP3.LUT R12, R0, 0xffffffc0, RZ, 0xc0, !PT ;  /* 0xffffffc0000c7812 */ /* 0x000fe400078ec0ff */
[----:B------:R-:W-:Y:S02]  /*0140*/  LOP3.LUT R6, R6, 0xfffffffc, RZ, 0xc0, !PT ;  /* 0xfffffffc06067812 */ /* 0x000fe400078ec0ff */
[----:B------:R-:W-:Y:S02]  /*0150*/  LEA.HI R0, R9, R9, RZ, 0x2 ;  /* 0x0000000909007211 */ /* 0x000fe400078f10ff */
[----:B------:R-:W-:-:S02]  /*0160*/  LOP3.LUT R11, R10, 0x3ffffffc, RZ, 0xc0, !PT ;  /* 0x3ffffffc0a0b7812 */ /* 0x000fc400078ec0ff */
[----:B------:R-:W-:Y:S02]  /*0170*/  IADD3 R6, R12, R7, -R6 ;  /* 0x000000070c067210 */ /* 0x000fe40007ffe806 */
[----:B------:R-:W-:Y:S01]  /*0180*/  LOP3.LUT R0, R0, 0xffffffc, RZ, 0xc0, !PT ;  /* 0x0ffffffc00007812 */ /* 0x000fe200078ec0ff */
[----:B------:R-:W-:-:S04]  /*0190*/  IMAD.IADD R11, R8, 0x1, -R11 ;  /* 0x00000001080b7824 */ /* 0x000fc800078e0a0b */
[----:B------:R-:W-:Y:S02]  /*01a0*/  IMAD.IADD R0, R9, 0x1, -R0 ;  /* 0x0000000109007824 */ /* 0x000fe400078e0a00 */
[----:B------:R-:W-:-:S04]  /*01b0*/  IMAD R11, R11, 0x4, R6 ;  /* 0x000000040b0b7824 */ /* 0x000fc800078e0206 */
[----:B------:R-:W-:Y:S02]  /*01c0*/  IMAD R11, R0, 0x10, R11 ;  /* 0x00000010000b7824 */ /* 0x000fe400078e020b */
[----:B------:R-:W-:Y:S02]  /*01d0*/  IMAD.MOV.U32 R0, RZ, RZ, RZ ;  /* 0x000000ffff007224 */ /* 0x000fe400078e00ff */
[----:B-1----:R-:W-:Y:S01]  /*01e0*/  IMAD.WIDE R2, R11, 0x4, R2 ;  /* 0x000000040b027825 */ /* 0x002fe200078e0202 */
[----:B------:R-:W-:Y:S06]  /*01f0*/  @P0 BRA `(.L_x_1) ;  /* 0x0000000000040947 */ /* 0x000fec0003800000 */
[----:B------:R1:W5:Y:S02]  /*0200*/  LDG.E R0, desc[UR4][R2.64] ;  /* 0x0000000402007981 */ /* 0x000364000c1e1900 */
.L_x_1:
[----:B------:R-:W-:Y:S05]  /*0210*/  BSYNC B0 ;  /* 0x0000000000007941 */ /* 0x000fea0003800000 */
.L_x_0:
[----:B------:R-:W-:Y:S05]  /*0220*/  @P0 EXIT ;  /* 0x000000000000094d */ /* 0x000fea0003800000 */
[----:B-1---5:R-:W-:-:S05]  /*0230*/  FMUL R3, R0, 0.5 ;  /* 0x3f00000000037820 */ /* 0x022fca0000400000 */
[----:B------:R-:W-:Y:S01]  /*0240*/  STG.E desc[UR4][R4.64], R3 ;  /* 0x0000000304007986 */ /* 0x000fe2000c101904 */
[----:B------:R-:W-:Y:S05]  /*0250*/  EXIT ;  /* 0x000000000000794d */ /* 0x000fea0003800000 */
.L_x_2:
[----:B------:R-:W-:-:S00]  /*0260*/  BRA `(.L_x_2) ;  /* 0xfffffffc00fc7947 */ /* 0x000fc0000383ffff */
[----:B------:R-:W-:-:S00]  /*0270*/  NOP ;  /* 0x0000000000007918 */ /* 0x000fc00000000000 */
        /* <DEDUP_REMOVED lines=8> */
.L_x_3:


//--------------------- .nv.constant0.triton_poi_fused_clone_div_0 --------------------------
	.section	.nv.constant0.triton_poi_fused_clone_div_0,"a",@progbits
	.sectionflags	@""
	.align	4
.nv.constant0.triton_poi_fused_clone_div_0:
	.zero		548
